//
// Generated by NVIDIA NVVM Compiler
//
// Compiler Build ID: CL-36424714
// Cuda compilation tools, release 13.0, V13.0.88
// Based on NVVM 20.0.0
//

.version 9.0
.target sm_100
.address_size 64

	// .globl	_Z28globalMatrixMultiplication1DPA256_dPA128_dS2_

.visible .entry _Z28globalMatrixMultiplication1DPA256_dPA128_dS2_(
	.param .u64 .ptr .align 1 _Z28globalMatrixMultiplication1DPA256_dPA128_dS2__param_0,
	.param .u64 .ptr .align 1 _Z28globalMatrixMultiplication1DPA256_dPA128_dS2__param_1,
	.param .u64 .ptr .align 1 _Z28globalMatrixMultiplication1DPA256_dPA128_dS2__param_2
)
{
	.reg .pred 	%p<2>;
	.reg .b32 	%r<15>;
	.reg .b64 	%rd<22>;
	.reg .b64 	%fd<52>;

	ld.param.u64 	%rd8, [_Z28globalMatrixMultiplication1DPA256_dPA128_dS2__param_0];
	ld.param.u64 	%rd9, [_Z28globalMatrixMultiplication1DPA256_dPA128_dS2__param_1];
	ld.param.u64 	%rd10, [_Z28globalMatrixMultiplication1DPA256_dPA128_dS2__param_2];
	cvta.to.global.u64 	%rd11, %rd10;
	cvta.to.global.u64 	%rd12, %rd9;
	cvta.to.global.u64 	%rd13, %rd8;
	mov.u32 	%r4, %ntid.x;
	mov.u32 	%r5, %ctaid.x;
	mov.u32 	%r6, %tid.x;
	mad.lo.s32 	%r7, %r4, %r5, %r6;
	shr.s32 	%r8, %r7, 31;
	shr.u32 	%r9, %r8, 25;
	add.s32 	%r10, %r7, %r9;
	and.b32  	%r11, %r10, -128;
	sub.s32 	%r12, %r7, %r11;
	shr.s32 	%r13, %r10, 7;
	mul.wide.s32 	%rd14, %r13, 1024;
	add.s64 	%rd15, %rd11, %rd14;
	mul.wide.s32 	%rd16, %r12, 8;
	add.s64 	%rd1, %rd15, %rd16;
	ld.global.f64 	%fd51, [%rd1];
	mul.wide.s32 	%rd17, %r13, 2048;
	add.s64 	%rd18, %rd17, %rd13;
	add.s64 	%rd21, %rd18, 64;
	add.s64 	%rd19, %rd16, %rd12;
	add.s64 	%rd20, %rd19, 8192;
	mov.b32 	%r14, 0;
$L__BB0_1:
	ld.global.f64 	%fd4, [%rd21+-64];
	ld.global.f64 	%fd5, [%rd20+-8192];
	fma.rn.f64 	%fd6, %fd4, %fd5, %fd51;
	st.global.f64 	[%rd1], %fd6;
	ld.global.f64 	%fd7, [%rd21+-56];
	ld.global.f64 	%fd8, [%rd20+-7168];
	fma.rn.f64 	%fd9, %fd7, %fd8, %fd6;
	st.global.f64 	[%rd1], %fd9;
	ld.global.f64 	%fd10, [%rd21+-48];
	ld.global.f64 	%fd11, [%rd20+-6144];
	fma.rn.f64 	%fd12, %fd10, %fd11, %fd9;
	st.global.f64 	[%rd1], %fd12;
	ld.global.f64 	%fd13, [%rd21+-40];
	ld.global.f64 	%fd14, [%rd20+-5120];
	fma.rn.f64 	%fd15, %fd13, %fd14, %fd12;
	st.global.f64 	[%rd1], %fd15;
	ld.global.f64 	%fd16, [%rd21+-32];
	ld.global.f64 	%fd17, [%rd20+-4096];
	fma.rn.f64 	%fd18, %fd16, %fd17, %fd15;
	st.global.f64 	[%rd1], %fd18;
	ld.global.f64 	%fd19, [%rd21+-24];
	ld.global.f64 	%fd20, [%rd20+-3072];
	fma.rn.f64 	%fd21, %fd19, %fd20, %fd18;
	st.global.f64 	[%rd1], %fd21;
	ld.global.f64 	%fd22, [%rd21+-16];
	ld.global.f64 	%fd23, [%rd20+-2048];
	fma.rn.f64 	%fd24, %fd22, %fd23, %fd21;
	st.global.f64 	[%rd1], %fd24;
	ld.global.f64 	%fd25, [%rd21+-8];
	ld.global.f64 	%fd26, [%rd20+-1024];
	fma.rn.f64 	%fd27, %fd25, %fd26, %fd24;
	st.global.f64 	[%rd1], %fd27;
	ld.global.f64 	%fd28, [%rd21];
	ld.global.f64 	%fd29, [%rd20];
	fma.rn.f64 	%fd30, %fd28, %fd29, %fd27;
	st.global.f64 	[%rd1], %fd30;
	ld.global.f64 	%fd31, [%rd21+8];
	ld.global.f64 	%fd32, [%rd20+1024];
	fma.rn.f64 	%fd33, %fd31, %fd32, %fd30;
	st.global.f64 	[%rd1], %fd33;
	ld.global.f64 	%fd34, [%rd21+16];
	ld.global.f64 	%fd35, [%rd20+2048];
	fma.rn.f64 	%fd36, %fd34, %fd35, %fd33;
	st.global.f64 	[%rd1], %fd36;
	ld.global.f64 	%fd37, [%rd21+24];
	ld.global.f64 	%fd38, [%rd20+3072];
	fma.rn.f64 	%fd39, %fd37, %fd38, %fd36;
	st.global.f64 	[%rd1], %fd39;
	ld.global.f64 	%fd40, [%rd21+32];
	ld.global.f64 	%fd41, [%rd20+4096];
	fma.rn.f64 	%fd42, %fd40, %fd41, %fd39;
	st.global.f64 	[%rd1], %fd42;
	ld.global.f64 	%fd43, [%rd21+40];
	ld.global.f64 	%fd44, [%rd20+5120];
	fma.rn.f64 	%fd45, %fd43, %fd44, %fd42;
	st.global.f64 	[%rd1], %fd45;
	ld.global.f64 	%fd46, [%rd21+48];
	ld.global.f64 	%fd47, [%rd20+6144];
	fma.rn.f64 	%fd48, %fd46, %fd47, %fd45;
	st.global.f64 	[%rd1], %fd48;
	ld.global.f64 	%fd49, [%rd21+56];
	ld.global.f64 	%fd50, [%rd20+7168];
	fma.rn.f64 	%fd51, %fd49, %fd50, %fd48;
	st.global.f64 	[%rd1], %fd51;
	add.s32 	%r14, %r14, 16;
	add.s64 	%rd21, %rd21, 128;
	add.s64 	%rd20, %rd20, 16384;
	setp.ne.s32 	%p1, %r14, 256;
	@%p1 bra 	$L__BB0_1;
	ret;

}


// ===== COMPILED SASS (sm_100) =====

	.target	sm_100

	.elftype	@"ET_EXEC"


//--------------------- .note.nv.tkinfo           --------------------------
	.section	.note.nv.tkinfo,"",@"SHT_NOTE"
	.sectionflags	@"SHF_NOTE_NV_TKINFO"
	.tkinfo
        /*0018*/ 	.word	0x00000002
        /*0030*/ 	.string	""
        /*0030*/ 	.string	"ptxas"
        /*0030*/ 	.string	"Cuda compilation tools, release 13.0, V13.0.88"
        /*0030*/ 	.string	"Build cuda_13.0.r13.0/compiler.36424714_0"
        /*0030*/ 	.string	"-arch sm_100 -m 64 "



//--------------------- .note.nv.cuinfo           --------------------------
	.section	.note.nv.cuinfo,"",@"SHT_NOTE"
	.sectionflags	@"SHF_NOTE_NV_CUINFO"
        /*0018*/ 	.short	0x0002
        /*001a*/ 	.short	0x0064
        /*001c*/ 	.short	0x0082
	.zero		2


//--------------------- .nv.info                  --------------------------
	.section	.nv.info,"",@"SHT_CUDA_INFO"
	.align	4


	//----- nvinfo : EIATTR_REGCOUNT
	.align		4
        /*0000*/ 	.byte	0x04, 0x2f
        /*0002*/ 	.short	(.L_1 - .L_0)
	.align		4
.L_0:
        /*0004*/ 	.word	index@(_Z28globalMatrixMultiplication1DPA256_dPA128_dS2_)
        /*0008*/ 	.word	0x00000014


	//----- nvinfo : EIATTR_FRAME_SIZE
	.align		4
.L_1:
        /*000c*/ 	.byte	0x04, 0x11
        /*000e*/ 	.short	(.L_3 - .L_2)
	.align		4
.L_2:
        /*0010*/ 	.word	index@(_Z28globalMatrixMultiplication1DPA256_dPA128_dS2_)
        /*0014*/ 	.word	0x00000000


	//----- nvinfo : EIATTR_MIN_STACK_SIZE
	.align		4
.L_3:
        /*0018*/ 	.byte	0x04, 0x12
        /*001a*/ 	.short	(.L_5 - .L_4)
	.align		4
.L_4:
        /*001c*/ 	.word	index@(_Z28globalMatrixMultiplication1DPA256_dPA128_dS2_)
        /*0020*/ 	.word	0x00000000
.L_5:


//--------------------- .nv.compat                --------------------------
	.section	.nv.compat,"",@"SHT_CUDA_COMPAT_INFO"
	.align	4
        /*0000*/ 	.byte	0x02, 0x09, 0x00, 0x00, 0x02, 0x02, 0x01, 0x00, 0x02, 0x05, 0x05, 0x00, 0x03, 0x07, 0x01, 0x01
        /*0010*/ 	.byte	0x02, 0x03, 0x00, 0x00, 0x02, 0x06, 0x01, 0x00, 0x04, 0x0b, 0x08, 0x00, 0x01, 0x00, 0x00, 0x00
        /*0020*/ 	.byte	0x00, 0x00, 0x00, 0x00


//--------------------- .nv.info._Z28globalMatrixMultiplication1DPA256_dPA128_dS2_ --------------------------
	.section	.nv.info._Z28globalMatrixMultiplication1DPA256_dPA128_dS2_,"",@"SHT_CUDA_INFO"
	.sectionflags	@""
	.align	4


	//----- nvinfo : EIATTR_CUDA_API_VERSION
	.align		4
        /*0000*/ 	.byte	0x04, 0x37
        /*0002*/ 	.short	(.L_7 - .L_6)
.L_6:
        /*0004*/ 	.word	0x00000082


	//----- nvinfo : EIATTR_KPARAM_INFO
	.align		4
.L_7:
        /*0008*/ 	.byte	0x04, 0x17
        /*000a*/ 	.short	(.L_9 - .L_8)
.L_8:
        /*000c*/ 	.word	0x00000000
        /*0010*/ 	.short	0x0002
        /*0012*/ 	.short	0x0010
        /*0014*/ 	.byte	0x00, 0xf5, 0x21, 0x00


	//----- nvinfo : EIATTR_KPARAM_INFO
	.align		4
.L_9:
        /*0018*/ 	.byte	0x04, 0x17
        /*001a*/ 	.short	(.L_11 - .L_10)
.L_10:
        /*001c*/ 	.word	0x00000000
        /*0020*/ 	.short	0x0001
        /*0022*/ 	.short	0x0008
        /*0024*/ 	.byte	0x00, 0xf5, 0x21, 0x00


	//----- nvinfo : EIATTR_KPARAM_INFO
	.align		4
.L_11:
        /*0028*/ 	.byte	0x04, 0x17
        /*002a*/ 	.short	(.L_13 - .L_12)
.L_12:
        /*002c*/ 	.word	0x00000000
        /*0030*/ 	.short	0x0000
        /*0032*/ 	.short	0x0000
        /*0034*/ 	.byte	0x00, 0xf5, 0x21, 0x00


	//----- nvinfo : EIATTR_SPARSE_MMA_MASK
	.align		4
.L_13:
        /*0038*/ 	.byte	0x03, 0x50
        /*003a*/ 	.short	0x0000


	//----- nvinfo : EIATTR_MAXREG_COUNT
	.align		4
        /*003c*/ 	.byte	0x03, 0x1b
        /*003e*/ 	.short	0x00ff


	//----- nvinfo : EIATTR_MERCURY_ISA_VERSION
	.align		4
        /*0040*/ 	.byte	0x03, 0x5f
        /*0042*/ 	.short	0x0101


	//----- nvinfo : EIATTR_VRC_CTA_INIT_COUNT
	.align		4
        /*0044*/ 	.byte	0x02, 0x4a
	.zero		1
	.zero		1


	//----- nvinfo : EIATTR_EXIT_INSTR_OFFSETS
	.align		4
        /*0048*/ 	.byte	0x04, 0x1c
        /*004a*/ 	.short	(.L_15 - .L_14)


	//   ....[0]....
.L_14:
        /*004c*/ 	.word	0x00000620


	//----- nvinfo : EIATTR_CBANK_PARAM_SIZE
	.align		4
.L_15:
        /*0050*/ 	.byte	0x03, 0x19
        /*0052*/ 	.short	0x0018


	//----- nvinfo : EIATTR_PARAM_CBANK
	.align		4
        /*0054*/ 	.byte	0x04, 0x0a
        /*0056*/ 	.short	(.L_17 - .L_16)
	.align		4
.L_16:
        /*0058*/ 	.word	index@(.nv.constant0._Z28globalMatrixMultiplication1DPA256_dPA128_dS2_)
        /*005c*/ 	.short	0x0380
        /*005e*/ 	.short	0x0018


	//----- nvinfo : EIATTR_SW_WAR
	.align		4
.L_17:
        /*0060*/ 	.byte	0x04, 0x36
        /*0062*/ 	.short	(.L_19 - .L_18)
.L_18:
        /*0064*/ 	.word	0x00000008
.L_19:


//--------------------- .nv.callgraph             --------------------------
	.section	.nv.callgraph,"",@"SHT_CUDA_CALLGRAPH"
	.align	4
	.sectionentsize	8
	.align		4
        /*0000*/ 	.word	0x00000000
	.align		4
        /*0004*/ 	.word	0xffffffff
	.align		4
        /*0008*/ 	.word	0x00000000
	.align		4
        /*000c*/ 	.word	0xfffffffe
	.align		4
        /*0010*/ 	.word	0x00000000
	.align		4
        /*0014*/ 	.word	0xfffffffd
	.align		4
        /*0018*/ 	.word	0x00000000
	.align		4
        /*001c*/ 	.word	0xfffffffc


//--------------------- .text._Z28globalMatrixMultiplication1DPA256_dPA128_dS2_ --------------------------
	.section	.text._Z28globalMatrixMultiplication1DPA256_dPA128_dS2_,"ax",@progbits
	.align	128
        .global         _Z28globalMatrixMultiplication1DPA256_dPA128_dS2_
        .type           _Z28globalMatrixMultiplication1DPA256_dPA128_dS2_,@function
        .size           _Z28globalMatrixMultiplication1DPA256_dPA128_dS2_,(.L_x_2 - _Z28globalMatrixMultiplication1DPA256_dPA128_dS2_)
        .other          _Z28globalMatrixMultiplication1DPA256_dPA128_dS2_,@"STO_CUDA_ENTRY STV_DEFAULT"
_Z28globalMatrixMultiplication1DPA256_dPA128_dS2_:
.text._Z28globalMatrixMultiplication1DPA256_dPA128_dS2_:
[----:B------:R-:W-:Y:S01]  /*0000*/  LDC R1, c[0x0][0x37c] ;  /* 0x0000df00ff017b82 */ /* 0x000fe20000000800 */
[----:B------:R-:W0:Y:S01]  /*0010*/  S2R R0, SR_CTAID.X ;  /* 0x0000000000007919 */ /* 0x000e220000002500 */
[----:B------:R-:W0:Y:S06]  /*0020*/  LDCU UR4, c[0x0][0x360] ;  /* 0x00006c00ff0477ac */ /* 0x000e2c0008000800 */
[----:B------:R-:W1:Y:S01]  /*0030*/  LDC.64 R2, c[0x0][0x390] ;  /* 0x0000e400ff027b82 */ /* 0x000e620000000a00 */
[----:B------:R-:W0:Y:S01]  /*0040*/  S2R R5, SR_TID.X ;  /* 0x0000000000057919 */ /* 0x000e220000002100 */
[----:B------:R-:W2:Y:S06]  /*0050*/  LDCU.64 UR6, c[0x0][0x358] ;  /* 0x00006b00ff0677ac */ /* 0x000eac0008000a00 */
[----:B------:R-:W3:Y:S01]  /*0060*/  LDC.64 R6, c[0x0][0x388] ;  /* 0x0000e200ff067b82 */ /* 0x000ee20000000a00 */
[----:B0-----:R-:W-:-:S05]  /*0070*/  IMAD R0, R0, UR4, R5 ;  /* 0x0000000400007c24 */ /* 0x001fca000f8e0205 */
[----:B------:R-:W-:-:S04]  /*0080*/  SHF.R.S32.HI R5, RZ, 0x1f, R0 ;  /* 0x0000001fff057819 */ /* 0x000fc80000011400 */
[----:B------:R-:W-:-:S04]  /*0090*/  LEA.HI R5, R5, R0, RZ, 0x7 ;  /* 0x0000000005057211 */ /* 0x000fc800078f38ff */
[----:B------:R-:W-:Y:S02]  /*00a0*/  SHF.R.S32.HI R13, RZ, 0x7, R5 ;  /* 0x00000007ff0d7819 */ /* 0x000fe40000011405 */
[----:B------:R-:W-:-:S03]  /*00b0*/  LOP3.LUT R5, R5, 0xffffff80, RZ, 0xc0, !PT ;  /* 0xffffff8005057812 */ /* 0x000fc600078ec0ff */
[----:B-1----:R-:W-:-:S04]  /*00c0*/  IMAD.WIDE R2, R13, 0x400, R2 ;  /* 0x000004000d027825 */ /* 0x002fc800078e0202 */
[----:B------:R-:W-:Y:S02]  /*00d0*/  IMAD.IADD R11, R0, 0x1, -R5 ;  /* 0x00000001000b7824 */ /* 0x000fe400078e0a05 */
[----:B------:R-:W0:Y:S02]  /*00e0*/  LDC.64 R4, c[0x0][0x380] ;  /* 0x0000e000ff047b82 */ /* 0x000e240000000a00 */
[----:B------:R-:W-:-:S05]  /*00f0*/  IMAD.WIDE R2, R11, 0x8, R2 ;  /* 0x000000080b027825 */ /* 0x000fca00078e0202 */
[----:B--2---:R1:W5:Y:S01]  /*0100*/  LDG.E.64 R8, desc[UR6][R2.64] ;  /* 0x0000000602087981 */ /* 0x004362000c1e1b00 */
[----:B---3--:R-:W-:Y:S01]  /*0110*/  IMAD.WIDE R6, R11, 0x8, R6 ;  /* 0x000000080b067825 */ /* 0x008fe200078e0206 */
[----:B------:R-:W-:Y:S02]  /*0120*/  UMOV UR4, URZ ;  /* 0x000000ff00047c82 */ /* 0x000fe40008000000 */
[----:B------:R-:W-:-:S04]  /*0130*/  IADD3 R0, P1, PT, R6, 0x2000, RZ ;  /* 0x0000200006007810 */ /* 0x000fc80007f3e0ff */
[----:B------:R-:W-:Y:S01]  /*0140*/  IADD3.X R7, PT, PT, RZ, R7, RZ, P1, !PT ;  /* 0x00000007ff077210 */ /* 0x000fe20000ffe4ff */
[----:B0-----:R-:W-:-:S03]  /*0150*/  IMAD.WIDE R4, R13, 0x800, R4 ;  /* 0x000008000d047825 */ /* 0x001fc600078e0204 */
[----:B------:R-:W-:-:S05]  /*0160*/  IADD3 R10, P0, PT, R4, 0x40, RZ ;  /* 0x00000040040a7810 */ /* 0x000fca0007f1e0ff */
[----:B-1----:R-:W-:-:S08]  /*0170*/  IMAD.X R11, RZ, RZ, R5, P0 ;  /* 0x000000ffff0b7224 */ /* 0x002fd000000e0605 */
.L_x_0:
[----:B------:R-:W-:Y:S01]  /*0180*/  IMAD.MOV.U32 R4, RZ, RZ, R10 ;  /* 0x000000ffff047224 */ /* 0x000fe200078e000a */
[----:B------:R-:W-:Y:S01]  /*0190*/  MOV R5, R11 ;  /* 0x0000000b00057202 */ /* 0x000fe20000000f00 */
[----:B------:R-:W-:-:S04]  /*01a0*/  IMAD.MOV.U32 R6, RZ, RZ, R0 ;  /* 0x000000ffff067224 */ /* 0x000fc800078e0000 */
[----:B------:R-:W2:Y:S04]  /*01b0*/  LDG.E.64 R10, desc[UR6][R4.64+-0x40] ;  /* 0xffffc006040a7981 */ /* 0x000ea8000c1e1b00 */
[----:B-1----:R-:W2:Y:S02]  /*01c0*/  LDG.E.64 R12, desc[UR6][R6.64+-0x2000] ;  /* 0xffe00006060c7981 */ /* 0x002ea4000c1e1b00 */
[----:B--2--5:R-:W-:-:S07]  /*01d0*/  DFMA R10, R10, R12, R8 ;  /* 0x0000000c0a0a722b */ /* 0x024fce0000000008 */
[----:B------:R0:W-:Y:S04]  /*01e0*/  STG.E.64 desc[UR6][R2.64], R10 ;  /* 0x0000000a02007986 */ /* 0x0001e8000c101b06 */
[----:B------:R-:W2:Y:S04]  /*01f0*/  LDG.E.64 R8, desc[UR6][R4.64+-0x38] ;  /* 0xffffc80604087981 */ /* 0x000ea8000c1e1b00 */
[----:B------:R-:W2:Y:S02]  /*0200*/  LDG.E.64 R12, desc[UR6][R6.64+-0x1c00] ;  /* 0xffe40006060c7981 */ /* 0x000ea4000c1e1b00 */
[----:B--2---:R-:W-:-:S07]  /*0210*/  DFMA R8, R8, R12, R10 ;  /* 0x0000000c0808722b */ /* 0x004fce000000000a */
[----:B------:R1:W-:Y:S04]  /*0220*/  STG.E.64 desc[UR6][R2.64], R8 ;  /* 0x0000000802007986 */ /* 0x0003e8000c101b06 */
[----:B------:R-:W2:Y:S04]  /*0230*/  LDG.E.64 R12, desc[UR6][R4.64+-0x30] ;  /* 0xffffd006040c7981 */ /* 0x000ea8000c1e1b00 */
[----:B------:R-:W2:Y:S02]  /*0240*/  LDG.E.64 R14, desc[UR6][R6.64+-0x1800] ;  /* 0xffe80006060e7981 */ /* 0x000ea4000c1e1b00 */
[----:B--2---:R-:W-:-:S07]  /*0250*/  DFMA R12, R12, R14, R8 ;  /* 0x0000000e0c0c722b */ /* 0x004fce0000000008 */
[----:B------:R2:W-:Y:S04]  /*0260*/  STG.E.64 desc[UR6][R2.64], R12 ;  /* 0x0000000c02007986 */ /* 0x0005e8000c101b06 */
[----:B------:R-:W3:Y:S04]  /*0270*/  LDG.E.64 R14, desc[UR6][R4.64+-0x28] ;  /* 0xffffd806040e7981 */ /* 0x000ee8000c1e1b00 */
[----:B------:R-:W3:Y:S02]  /*0280*/  LDG.E.64 R16, desc[UR6][R6.64+-0x1400] ;  /* 0xffec000606107981 */ /* 0x000ee4000c1e1b00 */
[----:B---3--:R-:W-:-:S07]  /*0290*/  DFMA R14, R14, R16, R12 ;  /* 0x000000100e0e722b */ /* 0x008fce000000000c */
[----:B------:R3:W-:Y:S04]  /*02a0*/  STG.E.64 desc[UR6][R2.64], R14 ;  /* 0x0000000e02007986 */ /* 0x0007e8000c101b06 */
[----:B0-----:R-:W4:Y:S04]  /*02b0*/  LDG.E.64 R10, desc[UR6][R4.64+-0x20] ;  /* 0xffffe006040a7981 */ /* 0x001f28000c1e1b00 */
[----:B------:R-:W4:Y:S02]  /*02c0*/  LDG.E.64 R16, desc[UR6][R6.64+-0x1000] ;  /* 0xfff0000606107981 */ /* 0x000f24000c1e1b00 */
[----:B----4-:R-:W-:-:S07]  /*02d0*/  DFMA R10, R10, R16, R14 ;  /* 0x000000100a0a722b */ /* 0x010fce000000000e */
[----:B------:R0:W-:Y:S04]  /*02e0*/  STG.E.64 desc[UR6][R2.64], R10 ;  /* 0x0000000a02007986 */ /* 0x0001e8000c101b06 */
[----:B-1----:R-:W4:Y:S04]  /*02f0*/  LDG.E.64 R8, desc[UR6][R4.64+-0x18] ;  /* 0xffffe80604087981 */ /* 0x002f28000c1e1b00 */
[----:B------:R-:W4:Y:S02]  /*0300*/  LDG.E.64 R16, desc[UR6][R6.64+-0xc00] ;  /* 0xfff4000606107981 */ /* 0x000f24000c1e1b00 */
[----:B----4-:R-:W-:-:S07]  /*0310*/  DFMA R8, R8, R16, R10 ;  /* 0x000000100808722b */ /* 0x010fce000000000a */
[----:B------:R1:W-:Y:S04]  /*0320*/  STG.E.64 desc[UR6][R2.64], R8 ;  /* 0x0000000802007986 */ /* 0x0003e8000c101b06 */
[----:B--2---:R-:W2:Y:S04]  /*0330*/  LDG.E.64 R12, desc[UR6][R4.64+-0x10] ;  /* 0xfffff006040c7981 */ /* 0x004ea8000c1e1b00 */
[----:B------:R-:W2:Y:S02]  /*0340*/  LDG.E.64 R16, desc[UR6][R6.64+-0x800] ;  /* 0xfff8000606107981 */ /* 0x000ea4000c1e1b00 */
[----:B--2---:R-:W-:-:S07]  /*0350*/  DFMA R12, R12, R16, R8 ;  /* 0x000000100c0c722b */ /* 0x004fce0000000008 */
[----:B------:R2:W-:Y:S04]  /*0360*/  STG.E.64 desc[UR6][R2.64], R12 ;  /* 0x0000000c02007986 */ /* 0x0005e8000c101b06 */
[----:B---3--:R-:W3:Y:S04]  /*0370*/  LDG.E.64 R14, desc[UR6][R4.64+-0x8] ;  /* 0xfffff806040e7981 */ /* 0x008ee8000c1e1b00 */
        /* <DEDUP_REMOVED lines=27> */
[----:B------:R-:W4:Y:S04]  /*0530*/  LDG.E.64 R8, desc[UR6][R4.64+0x30] ;  /* 0x0000300604087981 */ /* 0x000f28000c1e1b00 */
[----:B--2---:R-:W4:Y:S02]  /*0540*/  LDG.E.64 R12, desc[UR6][R6.64+0x1800] ;  /* 0x00180006060c7981 */ /* 0x004f24000c1e1b00 */
[----:B----4-:R-:W-:-:S07]  /*0550*/  DFMA R12, R8, R12, R16 ;  /* 0x0000000c080c722b */ /* 0x010fce0000000010 */
[----:B------:R1:W-:Y:S04]  /*0560*/  STG.E.64 desc[UR6][R2.64], R12 ;  /* 0x0000000c02007986 */ /* 0x0003e8000c101b06 */
[----:B------:R-:W2:Y:S04]  /*0570*/  LDG.E.64 R8, desc[UR6][R4.64+0x38] ;  /* 0x0000380604087981 */ /* 0x000ea8000c1e1b00 */
[----:B---3--:R3:W2:Y:S01]  /*0580*/  LDG.E.64 R14, desc[UR6][R6.64+0x1c00] ;  /* 0x001c0006060e7981 */ /* 0x0086a2000c1e1b00 */
[----:B------:R-:W-:Y:S01]  /*0590*/  UIADD3 UR4, UPT, UPT, UR4, 0x10, URZ ;  /* 0x0000001004047890 */ /* 0x000fe2000fffe0ff */
[----:B------:R-:W-:-:S02]  /*05a0*/  IADD3 R0, P1, PT, R6, 0x4000, RZ ;  /* 0x0000400006007810 */ /* 0x000fc40007f3e0ff */
[----:B0-----:R-:W-:Y:S01]  /*05b0*/  IADD3 R10, P0, PT, R4, 0x80, RZ ;  /* 0x00000080040a7810 */ /* 0x001fe20007f1e0ff */
[----:B------:R-:W-:-:S03]  /*05c0*/  UISETP.NE.AND UP0, UPT, UR4, 0x100, UPT ;  /* 0x000001000400788c */ /* 0x000fc6000bf05270 */
[----:B------:R-:W-:Y:S01]  /*05d0*/  IADD3.X R11, PT, PT, RZ, R5, RZ, P0, !PT ;  /* 0x00000005ff0b7210 */ /* 0x000fe200007fe4ff */
[----:B---3--:R-:W-:Y:S01]  /*05e0*/  IMAD.X R7, RZ, RZ, R7, P1 ;  /* 0x000000ffff077224 */ /* 0x008fe200008e0607 */
[----:B--2---:R-:W-:-:S07]  /*05f0*/  DFMA R8, R8, R14, R12 ;  /* 0x0000000e0808722b */ /* 0x004fce000000000c */
[----:B------:R1:W-:Y:S01]  /*0600*/  STG.E.64 desc[UR6][R2.64], R8 ;  /* 0x0000000802007986 */ /* 0x0003e2000c101b06 */
[----:B------:R-:W-:Y:S05]  /*0610*/  BRA.U UP0, `(.L_x_0) ;  /* 0xfffffff900d87547 */ /* 0x000fea000b83ffff */
[----:B------:R-:W-:Y:S05]  /*0620*/  EXIT ;  /* 0x000000000000794d */ /* 0x000fea0003800000 */
.L_x_1:
[----:B------:R-:W-:-:S00]  /*0630*/  BRA `(.L_x_1) ;  /* 0xfffffffc00fc7947 */ /* 0x000fc0000383ffff */
[----:B------:R-:W-:-:S00]  /*0640*/  NOP ;  /* 0x0000000000007918 */ /* 0x000fc00000000000 */
        /* <DEDUP_REMOVED lines=11> */
.L_x_2:


//--------------------- .nv.shared.reserved.0     --------------------------
	.section	.nv.shared.reserved.0,"aw",@nobits
	.weak		__nv_reservedSMEM_offset_0_alias
	.size		__nv_reservedSMEM_offset_0_alias, 0, 64
	.other		__nv_reservedSMEM_offset_0_alias,@"STO_CUDA_RESERVED_SHARED STV_DEFAULT"
__nv_reservedSMEM_offset_0_alias:
	.zero		0
	.zero		64


//--------------------- .nv.constant0._Z28globalMatrixMultiplication1DPA256_dPA128_dS2_ --------------------------
	.section	.nv.constant0._Z28globalMatrixMultiplication1DPA256_dPA128_dS2_,"a",@progbits
	.sectionflags	@""
	.align	4
.nv.constant0._Z28globalMatrixMultiplication1DPA256_dPA128_dS2_:
	.zero		920


//--------------------- SYMBOLS --------------------------

	.type		.nv.reservedSmem.offset0,@object
	.size		.nv.reservedSmem.offset0,0x4
